	.headerflags	@"EF_CUDA_TEXMODE_UNIFIED EF_CUDA_64BIT_ADDRESS EF_CUDA_ACCELERATORS EF_CUDA_SM90 EF_CUDA_VIRTUAL_SM(EF_CUDA_SM90)"
	.elftype	@"ET_EXEC"


//--------------------- .nv.info                  --------------------------
	.section	.nv.info,"",@"SHT_CUDA_INFO"
	.align	4


	//----- nvinfo : EIATTR_REGCOUNT
	.align		4
        /*0000*/ 	.byte	0x04, 0x2f
        /*0002*/ 	.short	(.L_1 - .L_0)
	.align		4
.L_0:
        /*0004*/ 	.word	index@(triton_poi_fused_convolution_58)
        /*0008*/ 	.word	0x0000001d


	//----- nvinfo : EIATTR_MIN_STACK_SIZE
	.align		4
.L_1:
        /*000c*/ 	.byte	0x04, 0x12
        /*000e*/ 	.short	(.L_3 - .L_2)
	.align		4
.L_2:
        /*0010*/ 	.word	index@(triton_poi_fused_convolution_58)
        /*0014*/ 	.word	0x00000000


	//----- nvinfo : EIATTR_FRAME_SIZE
	.align		4
.L_3:
        /*0018*/ 	.byte	0x04, 0x11
        /*001a*/ 	.short	(.L_5 - .L_4)
	.align		4
.L_4:
        /*001c*/ 	.word	index@(triton_poi_fused_convolution_58)
        /*0020*/ 	.word	0x00000000


	//----- nvinfo : EIATTR_MIN_STACK_SIZE
	.align		4
.L_5:
        /*0024*/ 	.byte	0x04, 0x12
        /*0026*/ 	.short	(.L_7 - .L_6)
	.align		4
.L_6:
        /*0028*/ 	.word	index@(triton_poi_fused_convolution_58)
        /*002c*/ 	.word	0x00000000
.L_7:


//--------------------- .nv.info.triton_poi_fused_convolution_58 --------------------------
	.section	.nv.info.triton_poi_fused_convolution_58,"",@"SHT_CUDA_INFO"
	.sectionflags	@""
	.align	4


	//----- nvinfo : EIATTR_CUDA_API_VERSION
	.align		4
        /*0000*/ 	.byte	0x04, 0x37
        /*0002*/ 	.short	(.L_9 - .L_8)
.L_8:
        /*0004*/ 	.word	0x0000007c


	//----- nvinfo : EIATTR_KPARAM_INFO
	.align		4
.L_9:
        /*0008*/ 	.byte	0x04, 0x17
        /*000a*/ 	.short	(.L_11 - .L_10)
.L_10:
        /*000c*/ 	.word	0x00000000
        /*0010*/ 	.short	0x0004
        /*0012*/ 	.short	0x001c
        /*0014*/ 	.byte	0x00, 0xf0, 0x11, 0x00


	//----- nvinfo : EIATTR_KPARAM_INFO
	.align		4
.L_11:
        /*0018*/ 	.byte	0x04, 0x17
        /*001a*/ 	.short	(.L_13 - .L_12)
.L_12:
        /*001c*/ 	.word	0x00000000
        /*0020*/ 	.short	0x0003
        /*0022*/ 	.short	0x0018
        /*0024*/ 	.byte	0x00, 0xf0, 0x11, 0x00


	//----- nvinfo : EIATTR_KPARAM_INFO
	.align		4
.L_13:
        /*0028*/ 	.byte	0x04, 0x17
        /*002a*/ 	.short	(.L_15 - .L_14)
.L_14:
        /*002c*/ 	.word	0x00000000
        /*0030*/ 	.short	0x0002
        /*0032*/ 	.short	0x0010
        /*0034*/ 	.byte	0x00, 0xf4, 0x21, 0x00


	//----- nvinfo : EIATTR_KPARAM_INFO
	.align		4
.L_15:
        /*0038*/ 	.byte	0x04, 0x17
        /*003a*/ 	.short	(.L_17 - .L_16)
.L_16:
        /*003c*/ 	.word	0x00000000
        /*0040*/ 	.short	0x0001
        /*0042*/ 	.short	0x0008
        /*0044*/ 	.byte	0x00, 0xf4, 0x21, 0x00


	//----- nvinfo : EIATTR_KPARAM_INFO
	.align		4
.L_17:
        /*0048*/ 	.byte	0x04, 0x17
        /*004a*/ 	.short	(.L_19 - .L_18)
.L_18:
        /*004c*/ 	.word	0x00000000
        /*0050*/ 	.short	0x0000
        /*0052*/ 	.short	0x0000
        /*0054*/ 	.byte	0x00, 0xf4, 0x21, 0x00


	//----- nvinfo : EIATTR_SPARSE_MMA_MASK
	.align		4
.L_19:
        /*0058*/ 	.byte	0x03, 0x50
        /*005a*/ 	.short	0x0000


	//----- nvinfo : EIATTR_MAXREG_COUNT
	.align		4
        /*005c*/ 	.byte	0x03, 0x1b
        /*005e*/ 	.short	0x00ff


	//----- nvinfo : EIATTR_EXIT_INSTR_OFFSETS
	.align		4
        /*0060*/ 	.byte	0x04, 0x1c
        /*0062*/ 	.short	(.L_21 - .L_20)


	//   ....[0]....
.L_20:
        /*0064*/ 	.word	0x000005c0


	//   ....[1]....
        /*0068*/ 	.word	0x00000640


	//----- nvinfo : EIATTR_REQNTID
	.align		4
.L_21:
        /*006c*/ 	.byte	0x04, 0x10
        /*006e*/ 	.short	(.L_23 - .L_22)
.L_22:
        /*0070*/ 	.word	0x00000080
        /*0074*/ 	.word	0x00000001
        /*0078*/ 	.word	0x00000001


	//----- nvinfo : EIATTR_CBANK_PARAM_SIZE
	.align		4
.L_23:
        /*007c*/ 	.byte	0x03, 0x19
        /*007e*/ 	.short	0x0020


	//----- nvinfo : EIATTR_PARAM_CBANK
	.align		4
        /*0080*/ 	.byte	0x04, 0x0a
        /*0082*/ 	.short	(.L_25 - .L_24)
	.align		4
.L_24:
        /*0084*/ 	.word	index@(.nv.constant0.triton_poi_fused_convolution_58)
        /*0088*/ 	.short	0x0210
        /*008a*/ 	.short	0x0020


	//----- nvinfo : EIATTR_SW_WAR
	.align		4
.L_25:
        /*008c*/ 	.byte	0x04, 0x36
        /*008e*/ 	.short	(.L_27 - .L_26)
.L_26:
        /*0090*/ 	.word	0x00000008
.L_27:


//--------------------- .nv.callgraph             --------------------------
	.section	.nv.callgraph,"",@"SHT_CUDA_CALLGRAPH"
	.align	4
	.sectionentsize	8
	.align		4
        /*0000*/ 	.word	0x00000000
	.align		4
        /*0004*/ 	.word	0xffffffff
	.align		4
        /*0008*/ 	.word	0x00000000
	.align		4
        /*000c*/ 	.word	0xfffffffe
	.align		4
        /*0010*/ 	.word	0x00000000
	.align		4
        /*0014*/ 	.word	0xfffffffd
	.align		4
        /*0018*/ 	.word	0x00000000
	.align		4
        /*001c*/ 	.word	0xfffffffc


//--------------------- .text.triton_poi_fused_convolution_58 --------------------------
	.section	.text.triton_poi_fused_convolution_58,"ax",@progbits
	.sectionflags	@"SHF_BARRIERS=1"
	.align	128
        .global         triton_poi_fused_convolution_58
        .type           triton_poi_fused_convolution_58,@function
        .size           triton_poi_fused_convolution_58,(.L_x_1 - triton_poi_fused_convolution_58)
        .other          triton_poi_fused_convolution_58,@"STO_CUDA_ENTRY STV_DEFAULT"
triton_poi_fused_convolution_58:
.text.triton_poi_fused_convolution_58:
[----:B------:R-:W0:Y:S01]  /*0000*/  LDC R1, c[0x0][0x28] ;  /* 0x00000a00ff017b82 */ /* 0x000e220000000800 */
[----:B------:R-:W1:Y:S07]  /*0010*/  S2R R17, SR_CTAID.Y ;  /* 0x0000000000117919 */ /* 0x000e6e0000002600 */
[----:B------:R-:W2:Y:S01]  /*0020*/  LDC.64 R4, c[0x0][0x210] ;  /* 0x00008400ff047b82 */ /* 0x000ea20000000a00 */
[----:B------:R-:W-:Y:S02]  /*0030*/  CS2R R10, SRZ ;  /* 0x00000000000a7805 */ /* 0x000fe4000001ff00 */
[----:B------:R-:W-:Y:S01]  /*0040*/  CS2R R12, SRZ ;  /* 0x00000000000c7805 */ /* 0x000fe2000001ff00 */
[----:B------:R-:W3:Y:S01]  /*0050*/  S2R R0, SR_TID.X ;  /* 0x0000000000007919 */ /* 0x000ee20000002100 */
[----:B------:R-:W-:Y:S01]  /*0060*/  CS2R R14, SRZ ;  /* 0x00000000000e7805 */ /* 0x000fe2000001ff00 */
[----:B------:R-:W-:Y:S01]  /*0070*/  ULDC.64 UR6, c[0x0][0x208] ;  /* 0x0000820000067ab9 */ /* 0x000fe20000000a00 */
[----:B------:R-:W4:Y:S01]  /*0080*/  S2R R3, SR_CTAID.X ;  /* 0x0000000000037919 */ /* 0x000f220000002500 */
[----:B-1----:R-:W-:-:S02]  /*0090*/  IMAD.SHL.U32 R17, R17, 0x10, RZ ;  /* 0x0000001011117824 */ /* 0x002fc400078e00ff */
[----:B---3--:R-:W-:Y:S01]  /*00a0*/  IMAD.SHL.U32 R2, R0, 0x4, RZ ;  /* 0x0000000400027824 */ /* 0x008fe200078e00ff */
[----:B------:R-:W-:Y:S01]  /*00b0*/  SHF.R.U32.HI R16, RZ, 0x2, R0 ;  /* 0x00000002ff107819 */ /* 0x000fe20000011600 */
[----:B----4-:R-:W-:-:S03]  /*00c0*/  IMAD.SHL.U32 R3, R3, 0x40, RZ ;  /* 0x0000004003037824 */ /* 0x010fc600078e00ff */
[----:B------:R-:W-:Y:S02]  /*00d0*/  LOP3.LUT R6, R17, 0xc, R2, 0xf8, !PT ;  /* 0x0000000c11067812 */ /* 0x000fe400078ef802 */
[----:B------:R-:W-:Y:S02]  /*00e0*/  SGXT.U32 R16, R16, 0x5 ;  /* 0x000000051010781a */ /* 0x000fe40000000000 */
[C---:B------:R-:W-:Y:S01]  /*00f0*/  ISETP.GE.AND P2, PT, R6.reuse, 0x10, PT ;  /* 0x000000100600780c */ /* 0x040fe20003f46270 */
[----:B------:R-:W-:Y:S01]  /*0100*/  IMAD.SHL.U32 R8, R6, 0x100, RZ ;  /* 0x0000010006087824 */ /* 0x000fe200078e00ff */
[----:B------:R-:W-:Y:S02]  /*0110*/  LOP3.LUT R6, R3, R16, RZ, 0xfc, !PT ;  /* 0x0000001003067212 */ /* 0x000fe400078efcff */
[----:B------:R-:W-:Y:S02]  /*0120*/  LOP3.LUT R7, R3, 0x20, R16, 0xfe, !PT ;  /* 0x0000002003077812 */ /* 0x000fe400078efe10 */
[C---:B------:R-:W-:Y:S01]  /*0130*/  ISETP.LT.AND P0, PT, R6.reuse, 0x100, !P2 ;  /* 0x000001000600780c */ /* 0x040fe20005701270 */
[--C-:B------:R-:W-:Y:S01]  /*0140*/  IMAD R21, R6, 0x4, R8.reuse ;  /* 0x0000000406157824 */ /* 0x100fe200078e0208 */
[C---:B------:R-:W-:Y:S01]  /*0150*/  ISETP.LT.AND P1, PT, R7.reuse, 0x100, !P2 ;  /* 0x000001000700780c */ /* 0x040fe20005721270 */
[----:B------:R-:W-:Y:S01]  /*0160*/  IMAD R23, R7, 0x4, R8 ;  /* 0x0000000407177824 */ /* 0x000fe200078e0208 */
[----:B------:R-:W-:Y:S01]  /*0170*/  CS2R R6, SRZ ;  /* 0x0000000000067805 */ /* 0x000fe2000001ff00 */
[--C-:B--2---:R-:W-:Y:S01]  /*0180*/  IMAD.WIDE R20, R21, 0x4, R4.reuse ;  /* 0x0000000415147825 */ /* 0x104fe200078e0204 */
[----:B------:R-:W-:Y:S01]  /*0190*/  CS2R R8, SRZ ;  /* 0x0000000000087805 */ /* 0x000fe2000001ff00 */
[----:B------:R-:W1:Y:S02]  /*01a0*/  @!P2 LDC.64 R18, c[0x0][0x218] ;  /* 0x00008600ff12ab82 */ /* 0x000e640000000a00 */
[----:B------:R-:W-:Y:S01]  /*01b0*/  IMAD.WIDE R22, R23, 0x4, R4 ;  /* 0x0000000417167825 */ /* 0x000fe200078e0204 */
[----:B------:R-:W-:-:S05]  /*01c0*/  CS2R R4, SRZ ;  /* 0x0000000000047805 */ /* 0x000fca000001ff00 */
[----:B------:R-:W2:Y:S04]  /*01d0*/  @P1 LDG.E.EL.128 R12, desc[UR6][R22.64] ;  /* 0x00000006160c1981 */ /* 0x000ea8000c2e1d00 */
[----:B------:R3:W4:Y:S04]  /*01e0*/  @P0 LDG.E.EL.128 R4, desc[UR6][R20.64] ;  /* 0x0000000614040981 */ /* 0x000728000c2e1d00 */
[----:B-1----:R1:W4:Y:S01]  /*01f0*/  @!P2 LDG.E.EL.128 R8, desc[UR6][R18.64] ;  /* 0x000000061208a981 */ /* 0x002322000c2e1d00 */
[----:B------:R-:W5:Y:S01]  /*0200*/  S2UR UR5, SR_CgaCtaId ;  /* 0x00000000000579c3 */ /* 0x000f620000008800 */
[----:B------:R-:W-:Y:S01]  /*0210*/  IMAD.SHL.U32 R24, R0, 0x100, RZ ;  /* 0x0000010000187824 */ /* 0x000fe200078e00ff */
[----:B------:R-:W-:-:S04]  /*0220*/  UMOV UR4, 0x400 ;  /* 0x0000040000047882 */ /* 0x000fc80000000000 */
[----:B------:R-:W-:-:S04]  /*0230*/  LOP3.LUT R25, R24, 0x300, RZ, 0xc0, !PT ;  /* 0x0000030018197812 */ /* 0x000fc800078ec0ff */
[C---:B------:R-:W-:Y:S02]  /*0240*/  LOP3.LUT R24, R25.reuse, R16, RZ, 0xfc, !PT ;  /* 0x0000001019187212 */ /* 0x040fe400078efcff */
[C---:B------:R-:W-:Y:S02]  /*0250*/  LOP3.LUT R16, R25.reuse, 0x40, RZ, 0xfc, !PT ;  /* 0x0000004019107812 */ /* 0x040fe400078efcff */
[C---:B------:R-:W-:Y:S02]  /*0260*/  LOP3.LUT R26, R25.reuse, 0x80, RZ, 0xfc, !PT ;  /* 0x00000080191a7812 */ /* 0x040fe400078efcff */
[----:B---3--:R-:W-:Y:S01]  /*0270*/  LOP3.LUT R20, R25, 0xc0, RZ, 0xfc, !PT ;  /* 0x000000c019147812 */ /* 0x008fe200078efcff */
[----:B0----5:R-:W-:-:S06]  /*0280*/  UPRMT UR4, UR5, 0x654, UR4 ;  /* 0x0000065405047896 */ /* 0x021fcc0008000004 */
[----:B-1----:R-:W-:Y:S02]  /*0290*/  LEA.HI R19, R16, UR4, RZ, 0x1c ;  /* 0x0000000410137c11 */ /* 0x002fe4000f8fe0ff */
[----:B------:R-:W-:Y:S02]  /*02a0*/  LEA.HI R21, R26, UR4, RZ, 0x1c ;  /* 0x000000041a157c11 */ /* 0x000fe4000f8fe0ff */
[----:B------:R-:W-:Y:S02]  /*02b0*/  LEA.HI R25, R25, UR4, RZ, 0x1c ;  /* 0x0000000419197c11 */ /* 0x000fe4000f8fe0ff */
[----:B------:R-:W-:Y:S01]  /*02c0*/  LEA.HI R23, R20, UR4, RZ, 0x1c ;  /* 0x0000000414177c11 */ /* 0x000fe2000f8fe0ff */
[C---:B------:R-:W-:Y:S02]  /*02d0*/  IMAD R16, R24.reuse, 0x4, R19 ;  /* 0x0000000418107824 */ /* 0x040fe400078e0213 */
[C---:B------:R-:W-:Y:S02]  /*02e0*/  IMAD R19, R24.reuse, 0x4, R21 ;  /* 0x0000000418137824 */ /* 0x040fe400078e0215 */
[----:B------:R-:W-:-:S02]  /*02f0*/  IMAD R20, R24, 0x4, R25 ;  /* 0x0000000418147824 */ /* 0x000fc400078e0219 */
[----:B------:R-:W-:Y:S02]  /*0300*/  IMAD R18, R24, 0x4, R23 ;  /* 0x0000000418127824 */ /* 0x000fe400078e0217 */
[C---:B----4-:R-:W-:Y:S01]  /*0310*/  FADD R21, R8.reuse, R4 ;  /* 0x0000000408157221 */ /* 0x050fe20000000000 */
[----:B--2---:R-:W-:Y:S01]  /*0320*/  FADD R23, R8, R12 ;  /* 0x0000000c08177221 */ /* 0x004fe20000000000 */
[C---:B------:R-:W-:Y:S01]  /*0330*/  FADD R5, R9.reuse, R5 ;  /* 0x0000000509057221 */ /* 0x040fe20000000000 */
[----:B------:R-:W-:Y:S01]  /*0340*/  FADD R13, R9, R13 ;  /* 0x0000000d090d7221 */ /* 0x000fe20000000000 */
[C---:B------:R-:W-:Y:S01]  /*0350*/  FADD R8, R10.reuse, R6 ;  /* 0x000000060a087221 */ /* 0x040fe20000000000 */
[C---:B------:R-:W-:Y:S01]  /*0360*/  FADD R9, R11.reuse, R7 ;  /* 0x000000070b097221 */ /* 0x040fe20000000000 */
[----:B------:R-:W-:Y:S01]  /*0370*/  STS [R20], R21 ;  /* 0x0000001514007388 */ /* 0x000fe20000000800 */
[----:B------:R-:W-:Y:S01]  /*0380*/  FADD R14, R10, R14 ;  /* 0x0000000e0a0e7221 */ /* 0x000fe20000000000 */
[----:B------:R-:W-:-:S02]  /*0390*/  FADD R15, R11, R15 ;  /* 0x0000000f0b0f7221 */ /* 0x000fc40000000000 */
[----:B------:R-:W-:Y:S04]  /*03a0*/  STS [R16+0x100], R5 ;  /* 0x0001000510007388 */ /* 0x000fe80000000800 */
[----:B------:R-:W-:Y:S04]  /*03b0*/  STS [R19+0x200], R8 ;  /* 0x0002000813007388 */ /* 0x000fe80000000800 */
[----:B------:R0:W-:Y:S04]  /*03c0*/  STS [R18+0x300], R9 ;  /* 0x0003000912007388 */ /* 0x0001e80000000800 */
[----:B------:R-:W-:Y:S04]  /*03d0*/  STS [R20+0x80], R23 ;  /* 0x0000801714007388 */ /* 0x000fe80000000800 */
[----:B------:R1:W-:Y:S01]  /*03e0*/  STS [R16+0x180], R13 ;  /* 0x0001800d10007388 */ /* 0x0003e20000000800 */
[----:B------:R-:W-:Y:S01]  /*03f0*/  SHF.R.U32.HI R4, RZ, 0x2, R0 ;  /* 0x00000002ff047819 */ /* 0x000fe20000011600 */
[----:B0-----:R-:W0:Y:S02]  /*0400*/  LDC.64 R8, c[0x0][0x220] ;  /* 0x00008800ff087b82 */ /* 0x001e240000000a00 */
[----:B------:R-:W-:Y:S04]  /*0410*/  STS [R19+0x280], R14 ;  /* 0x0002800e13007388 */ /* 0x000fe80000000800 */
[----:B------:R-:W-:Y:S01]  /*0420*/  STS [R18+0x380], R15 ;  /* 0x0003800f12007388 */ /* 0x000fe20000000800 */
[----:B------:R-:W-:-:S02]  /*0430*/  LOP3.LUT R4, R4, 0x1c, RZ, 0xc0, !PT ;  /* 0x0000001c04047812 */ /* 0x000fc400078ec0ff */
[----:B------:R-:W-:-:S03]  /*0440*/  LOP3.LUT R10, R2, 0x1fc, RZ, 0xc0, !PT ;  /* 0x000001fc020a7812 */ /* 0x000fc600078ec0ff */
[----:B------:R-:W-:-:S04]  /*0450*/  VIADD R7, R4, UR4 ;  /* 0x0000000404077c36 */ /* 0x000fc80008000000 */
[----:B------:R-:W-:Y:S01]  /*0460*/  IMAD R22, R10, 0x4, R7 ;  /* 0x000000040a167824 */ /* 0x000fe200078e0207 */
[----:B------:R-:W-:Y:S01]  /*0470*/  BAR.SYNC.DEFER_BLOCKING 0x0 ;  /* 0x0000000000007b1d */ /* 0x000fe20000010000 */
[----:B------:R-:W-:-:S04]  /*0480*/  SHF.R.U32.HI R0, RZ, 0x4, R0 ;  /* 0x00000004ff007819 */ /* 0x000fc80000011600 */
[----:B------:R-:W-:Y:S01]  /*0490*/  SGXT.U32 R0, R0, 0x3 ;  /* 0x000000030000781a */ /* 0x000fe20000000000 */
[----:B------:R-:W-:Y:S04]  /*04a0*/  LDS R4, [R22] ;  /* 0x0000000016047984 */ /* 0x000fe80000000800 */
[----:B------:R-:W-:Y:S04]  /*04b0*/  LDS R5, [R22+0x4] ;  /* 0x0000040016057984 */ /* 0x000fe80000000800 */
[----:B------:R-:W-:Y:S04]  /*04c0*/  LDS R6, [R22+0x8] ;  /* 0x0000080016067984 */ /* 0x000fe80000000800 */
[----:B------:R-:W2:Y:S01]  /*04d0*/  LDS R7, [R22+0xc] ;  /* 0x00000c0016077984 */ /* 0x000ea20000000800 */
[----:B------:R-:W-:-:S02]  /*04e0*/  LOP3.LUT R12, R3, 0x3c, R2, 0xf8, !PT ;  /* 0x0000003c030c7812 */ /* 0x000fc400078ef802 */
[----:B------:R-:W-:Y:S02]  /*04f0*/  LOP3.LUT R0, R17, R0, RZ, 0xfc, !PT ;  /* 0x0000000011007212 */ /* 0x000fe400078efcff */
[----:B------:R-:W-:Y:S02]  /*0500*/  ISETP.GE.AND P0, PT, R12, 0x100, PT ;  /* 0x000001000c00780c */ /* 0x000fe40003f06270 */
[----:B------:R-:W-:Y:S02]  /*0510*/  LOP3.LUT R11, R0, 0x8, RZ, 0xfc, !PT ;  /* 0x00000008000b7812 */ /* 0x000fe400078efcff */
[----:B------:R-:W-:Y:S02]  /*0520*/  LOP3.LUT R2, R10, 0x200, RZ, 0xfc, !PT ;  /* 0x000002000a027812 */ /* 0x000fe400078efcff */
[C---:B------:R-:W-:Y:S02]  /*0530*/  ISETP.LT.AND P1, PT, R0.reuse, 0x10, !P0 ;  /* 0x000000100000780c */ /* 0x040fe40004721270 */
[----:B------:R-:W-:Y:S01]  /*0540*/  ISETP.LT.AND P0, PT, R11, 0x10, !P0 ;  /* 0x000000100b00780c */ /* 0x000fe20004701270 */
[----:B------:R-:W-:Y:S01]  /*0550*/  IMAD R3, R0, 0x100, R12 ;  /* 0x0000010000037824 */ /* 0x000fe200078e020c */
[----:B------:R-:W-:-:S04]  /*0560*/  SHF.R.U32.HI R2, RZ, 0x4, R2 ;  /* 0x00000004ff027819 */ /* 0x000fc80000011602 */
[----:B------:R-:W-:Y:S01]  /*0570*/  LOP3.LUT R0, R2, 0x3c, RZ, 0xc0, !PT ;  /* 0x0000003c02007812 */ /* 0x000fe200078ec0ff */
[----:B0-----:R-:W-:-:S04]  /*0580*/  IMAD.WIDE R2, R3, 0x4, R8 ;  /* 0x0000000403027825 */ /* 0x001fc800078e0208 */
[----:B-1----:R-:W-:-:S04]  /*0590*/  VIADD R13, R0, UR4 ;  /* 0x00000004000d7c36 */ /* 0x002fc80008000000 */
[----:B------:R-:W-:Y:S01]  /*05a0*/  IMAD R13, R10, 0x4, R13 ;  /* 0x000000040a0d7824 */ /* 0x000fe200078e020d */
[----:B--2---:R0:W-:Y:S02]  /*05b0*/  @P1 STG.E.128 desc[UR6][R2.64], R4 ;  /* 0x0000000402001986 */ /* 0x0041e4000c101d06 */
[----:B0-----:R-:W-:Y:S05]  /*05c0*/  @!P0 EXIT ;  /* 0x000000000000894d */ /* 0x001fea0003800000 */
[----:B0-----:R-:W-:Y:S01]  /*05d0*/  LDS R4, [R13+0x800] ;  /* 0x000800000d047984 */ /* 0x001fe20000000800 */
[----:B------:R-:W-:-:S03]  /*05e0*/  IMAD R11, R11, 0x100, R12 ;  /* 0x000001000b0b7824 */ /* 0x000fc600078e020c */
[----:B------:R-:W-:Y:S01]  /*05f0*/  LDS R5, [R13+0x804] ;  /* 0x000804000d057984 */ /* 0x000fe20000000800 */
[----:B------:R-:W-:-:S03]  /*0600*/  IMAD.WIDE R8, R11, 0x4, R8 ;  /* 0x000000040b087825 */ /* 0x000fc600078e0208 */
[----:B------:R-:W-:Y:S04]  /*0610*/  LDS R6, [R13+0x808] ;  /* 0x000808000d067984 */ /* 0x000fe80000000800 */
[----:B------:R-:W0:Y:S04]  /*0620*/  LDS R7, [R13+0x80c] ;  /* 0x00080c000d077984 */ /* 0x000e280000000800 */
[----:B0-----:R-:W-:Y:S01]  /*0630*/  STG.E.128 desc[UR6][R8.64], R4 ;  /* 0x0000000408007986 */ /* 0x001fe2000c101d06 */
[----:B------:R-:W-:Y:S05]  /*0640*/  EXIT ;  /* 0x000000000000794d */ /* 0x000fea0003800000 */
.L_x_0:
[----:B------:R-:W-:-:S00]  /*0650*/  BRA `(.L_x_0) ;  /* 0xfffffffc00fc7947 */ /* 0x000fc0000383ffff */
[----:B------:R-:W-:-:S00]  /*0660*/  NOP ;  /* 0x0000000000007918 */ /* 0x000fc00000000000 */
        /* <DEDUP_REMOVED lines=9> */
.L_x_1:


//--------------------- .nv.shared.triton_poi_fused_convolution_58 --------------------------
	.section	.nv.shared.triton_poi_fused_convolution_58,"aw",@nobits
	.sectionflags	@""
	.align	16
	.zero		1024


//--------------------- .nv.constant0.triton_poi_fused_convolution_58 --------------------------
	.section	.nv.constant0.triton_poi_fused_convolution_58,"a",@progbits
	.sectionflags	@""
	.align	4
.nv.constant0.triton_poi_fused_convolution_58:
	.zero		560
